	.headerflags	@"EF_CUDA_TEXMODE_UNIFIED EF_CUDA_64BIT_ADDRESS EF_CUDA_ACCELERATORS EF_CUDA_SM90 EF_CUDA_VIRTUAL_SM(EF_CUDA_SM90)"
	.elftype	@"ET_EXEC"


//--------------------- .nv.info                  --------------------------
	.section	.nv.info,"",@"SHT_CUDA_INFO"
	.align	4


	//----- nvinfo : EIATTR_REGCOUNT
	.align		4
        /*0000*/ 	.byte	0x04, 0x2f
        /*0002*/ 	.short	(.L_3 - .L_2)
	.align		4
.L_2:
        /*0004*/ 	.word	index@(triton_poi_fused__native_batch_norm_legit_no_training_hardtanh_5)
        /*0008*/ 	.word	0x00000017


	//----- nvinfo : EIATTR_MIN_STACK_SIZE
	.align		4
.L_3:
        /*000c*/ 	.byte	0x04, 0x12
        /*000e*/ 	.short	(.L_5 - .L_4)
	.align		4
.L_4:
        /*0010*/ 	.word	index@(triton_poi_fused__native_batch_norm_legit_no_training_hardtanh_5)
        /*0014*/ 	.word	0x00000000


	//----- nvinfo : EIATTR_FRAME_SIZE
	.align		4
.L_5:
        /*0018*/ 	.byte	0x04, 0x11
        /*001a*/ 	.short	(.L_7 - .L_6)
	.align		4
.L_6:
        /*001c*/ 	.word	index@(triton_poi_fused__native_batch_norm_legit_no_training_hardtanh_5)
        /*0020*/ 	.word	0x00000000


	//----- nvinfo : EIATTR_MIN_STACK_SIZE
	.align		4
.L_7:
        /*0024*/ 	.byte	0x04, 0x12
        /*0026*/ 	.short	(.L_9 - .L_8)
	.align		4
.L_8:
        /*0028*/ 	.word	index@(triton_poi_fused__native_batch_norm_legit_no_training_hardtanh_5)
        /*002c*/ 	.word	0x00000000
.L_9:


//--------------------- .nv.info.triton_poi_fused__native_batch_norm_legit_no_training_hardtanh_5 --------------------------
	.section	.nv.info.triton_poi_fused__native_batch_norm_legit_no_training_hardtanh_5,"",@"SHT_CUDA_INFO"
	.sectionflags	@""
	.align	4


	//----- nvinfo : EIATTR_CUDA_API_VERSION
	.align		4
        /*0000*/ 	.byte	0x04, 0x37
        /*0002*/ 	.short	(.L_11 - .L_10)
.L_10:
        /*0004*/ 	.word	0x0000007c


	//----- nvinfo : EIATTR_KPARAM_INFO
	.align		4
.L_11:
        /*0008*/ 	.byte	0x04, 0x17
        /*000a*/ 	.short	(.L_13 - .L_12)
.L_12:
        /*000c*/ 	.word	0x00000000
        /*0010*/ 	.short	0x0006
        /*0012*/ 	.short	0x0030
        /*0014*/ 	.byte	0x00, 0xf0, 0x11, 0x00


	//----- nvinfo : EIATTR_KPARAM_INFO
	.align		4
.L_13:
        /*0018*/ 	.byte	0x04, 0x17
        /*001a*/ 	.short	(.L_15 - .L_14)
.L_14:
        /*001c*/ 	.word	0x00000000
        /*0020*/ 	.short	0x0005
        /*0022*/ 	.short	0x0028
        /*0024*/ 	.byte	0x00, 0xf4, 0x21, 0x00


	//----- nvinfo : EIATTR_KPARAM_INFO
	.align		4
.L_15:
        /*0028*/ 	.byte	0x04, 0x17
        /*002a*/ 	.short	(.L_17 - .L_16)
.L_16:
        /*002c*/ 	.word	0x00000000
        /*0030*/ 	.short	0x0004
        /*0032*/ 	.short	0x0020
        /*0034*/ 	.byte	0x00, 0xf4, 0x21, 0x00


	//----- nvinfo : EIATTR_KPARAM_INFO
	.align		4
.L_17:
        /*0038*/ 	.byte	0x04, 0x17
        /*003a*/ 	.short	(.L_19 - .L_18)
.L_18:
        /*003c*/ 	.word	0x00000000
        /*0040*/ 	.short	0x0003
        /*0042*/ 	.short	0x0018
        /*0044*/ 	.byte	0x00, 0xf4, 0x21, 0x00


	//----- nvinfo : EIATTR_KPARAM_INFO
	.align		4
.L_19:
        /*0048*/ 	.byte	0x04, 0x17
        /*004a*/ 	.short	(.L_21 - .L_20)
.L_20:
        /*004c*/ 	.word	0x00000000
        /*0050*/ 	.short	0x0002
        /*0052*/ 	.short	0x0010
        /*0054*/ 	.byte	0x00, 0xf4, 0x21, 0x00


	//----- nvinfo : EIATTR_KPARAM_INFO
	.align		4
.L_21:
        /*0058*/ 	.byte	0x04, 0x17
        /*005a*/ 	.short	(.L_23 - .L_22)
.L_22:
        /*005c*/ 	.word	0x00000000
        /*0060*/ 	.short	0x0001
        /*0062*/ 	.short	0x0008
        /*0064*/ 	.byte	0x00, 0xf4, 0x21, 0x00


	//----- nvinfo : EIATTR_KPARAM_INFO
	.align		4
.L_23:
        /*0068*/ 	.byte	0x04, 0x17
        /*006a*/ 	.short	(.L_25 - .L_24)
.L_24:
        /*006c*/ 	.word	0x00000000
        /*0070*/ 	.short	0x0000
        /*0072*/ 	.short	0x0000
        /*0074*/ 	.byte	0x00, 0xf4, 0x21, 0x00


	//----- nvinfo : EIATTR_SPARSE_MMA_MASK
	.align		4
.L_25:
        /*0078*/ 	.byte	0x03, 0x50
        /*007a*/ 	.short	0x0000


	//----- nvinfo : EIATTR_MAXREG_COUNT
	.align		4
        /*007c*/ 	.byte	0x03, 0x1b
        /*007e*/ 	.short	0x00ff


	//----- nvinfo : EIATTR_EXIT_INSTR_OFFSETS
	.align		4
        /*0080*/ 	.byte	0x04, 0x1c
        /*0082*/ 	.short	(.L_27 - .L_26)


	//   ....[0]....
.L_26:
        /*0084*/ 	.word	0x00000470


	//   ....[1]....
        /*0088*/ 	.word	0x00000490


	//----- nvinfo : EIATTR_REQNTID
	.align		4
.L_27:
        /*008c*/ 	.byte	0x04, 0x10
        /*008e*/ 	.short	(.L_29 - .L_28)
.L_28:
        /*0090*/ 	.word	0x00000080
        /*0094*/ 	.word	0x00000001
        /*0098*/ 	.word	0x00000001


	//----- nvinfo : EIATTR_CBANK_PARAM_SIZE
	.align		4
.L_29:
        /*009c*/ 	.byte	0x03, 0x19
        /*009e*/ 	.short	0x0034


	//----- nvinfo : EIATTR_PARAM_CBANK
	.align		4
        /*00a0*/ 	.byte	0x04, 0x0a
        /*00a2*/ 	.short	(.L_31 - .L_30)
	.align		4
.L_30:
        /*00a4*/ 	.word	index@(.nv.constant0.triton_poi_fused__native_batch_norm_legit_no_training_hardtanh_5)
        /*00a8*/ 	.short	0x0210
        /*00aa*/ 	.short	0x0034


	//----- nvinfo : EIATTR_SW_WAR
	.align		4
.L_31:
        /*00ac*/ 	.byte	0x04, 0x36
        /*00ae*/ 	.short	(.L_33 - .L_32)
.L_32:
        /*00b0*/ 	.word	0x00000008
.L_33:


//--------------------- .nv.callgraph             --------------------------
	.section	.nv.callgraph,"",@"SHT_CUDA_CALLGRAPH"
	.align	4
	.sectionentsize	8
	.align		4
        /*0000*/ 	.word	0x00000000
	.align		4
        /*0004*/ 	.word	0xffffffff
	.align		4
        /*0008*/ 	.word	0x00000000
	.align		4
        /*000c*/ 	.word	0xfffffffe
	.align		4
        /*0010*/ 	.word	0x00000000
	.align		4
        /*0014*/ 	.word	0xfffffffd
	.align		4
        /*0018*/ 	.word	0x00000000
	.align		4
        /*001c*/ 	.word	0xfffffffc


//--------------------- .nv.constant4             --------------------------
	.section	.nv.constant4,"a",@progbits
	.align	8
	.align		8
.nv.constant4:
        /*0000*/ 	.dword	_$_str
	.align		8
        /*0008*/ 	.dword	_$_str_$_2


//--------------------- .text.triton_poi_fused__native_batch_norm_legit_no_training_hardtanh_5 --------------------------
	.section	.text.triton_poi_fused__native_batch_norm_legit_no_training_hardtanh_5,"ax",@progbits
	.align	128
        .global         triton_poi_fused__native_batch_norm_legit_no_training_hardtanh_5
        .type           triton_poi_fused__native_batch_norm_legit_no_training_hardtanh_5,@function
        .size           triton_poi_fused__native_batch_norm_legit_no_training_hardtanh_5,(.L_x_1 - triton_poi_fused__native_batch_norm_legit_no_training_hardtanh_5)
        .other          triton_poi_fused__native_batch_norm_legit_no_training_hardtanh_5,@"STO_CUDA_ENTRY STV_DEFAULT"
triton_poi_fused__native_batch_norm_legit_no_training_hardtanh_5:
.text.triton_poi_fused__native_batch_norm_legit_no_training_hardtanh_5:
[----:B------:R-:W0:Y:S01]  /*0000*/  LDC R1, c[0x0][0x28] ;  /* 0x00000a00ff017b82 */ /* 0x000e220000000800 */
[----:B------:R-:W1:Y:S07]  /*0010*/  S2R R0, SR_TID.X ;  /* 0x0000000000007919 */ /* 0x000e6e0000002100 */
[----:B------:R-:W2:Y:S01]  /*0020*/  LDC.64 R8, c[0x0][0x220] ;  /* 0x00008800ff087b82 */ /* 0x000ea20000000a00 */
[----:B------:R-:W-:Y:S01]  /*0030*/  ULDC.64 UR4, c[0x0][0x208] ;  /* 0x0000820000047ab9 */ /* 0x000fe20000000a00 */
[----:B------:R-:W3:Y:S06]  /*0040*/  S2R R3, SR_CTAID.X ;  /* 0x0000000000037919 */ /* 0x000eec0000002500 */
[----:B------:R-:W4:Y:S08]  /*0050*/  LDC.64 R14, c[0x0][0x218] ;  /* 0x00008600ff0e7b82 */ /* 0x000f300000000a00 */
[----:B------:R-:W5:Y:S08]  /*0060*/  LDC.64 R12, c[0x0][0x210] ;  /* 0x00008400ff0c7b82 */ /* 0x000f700000000a00 */
[----:B------:R-:W5:Y:S01]  /*0070*/  LDC.64 R16, c[0x0][0x228] ;  /* 0x00008a00ff107b82 */ /* 0x000f620000000a00 */
[----:B-1----:R-:W-:-:S07]  /*0080*/  IMAD.SHL.U32 R0, R0, 0x2, RZ ;  /* 0x0000000200007824 */ /* 0x002fce00078e00ff */
[----:B------:R-:W1:Y:S01]  /*0090*/  LDC.64 R18, c[0x0][0x230] ;  /* 0x00008c00ff127b82 */ /* 0x000e620000000a00 */
[----:B------:R-:W-:-:S04]  /*00a0*/  LOP3.LUT R0, R0, 0xfe, RZ, 0xc0, !PT ;  /* 0x000000fe00007812 */ /* 0x000fc800078ec0ff */
[----:B---3--:R-:W-:-:S04]  /*00b0*/  LEA R0, R3, R0, 0x8 ;  /* 0x0000000003007211 */ /* 0x008fc800078e40ff */
[C---:B------:R-:W-:Y:S01]  /*00c0*/  ISETP.GE.AND P0, PT, R0.reuse, 0x1800, PT ;  /* 0x000018000000780c */ /* 0x040fe20003f06270 */
[----:B------:R-:W-:-:S05]  /*00d0*/  IMAD.HI R2, R0, 0x2aaaaaab, RZ ;  /* 0x2aaaaaab00027827 */ /* 0x000fca00078e02ff */
[----:B------:R-:W-:-:S04]  /*00e0*/  SHF.R.U32.HI R3, RZ, 0x1f, R2 ;  /* 0x0000001fff037819 */ /* 0x000fc80000011602 */
[----:B------:R-:W-:-:S05]  /*00f0*/  LEA.HI R3, R2, R3, RZ, 0x1c ;  /* 0x0000000302037211 */ /* 0x000fca00078fe0ff */
[----:B------:R-:W-:Y:S01]  /*0100*/  IMAD R11, R3, -0x60, R0 ;  /* 0xffffffa0030b7824 */ /* 0x000fe200078e0200 */
[----:B------:R-:W-:-:S03]  /*0110*/  CS2R R2, SRZ ;  /* 0x0000000000027805 */ /* 0x000fc6000001ff00 */
[----:B--2---:R-:W-:-:S05]  /*0120*/  IMAD.WIDE R8, R11, 0x4, R8 ;  /* 0x000000040b087825 */ /* 0x004fca00078e0208 */
[----:B------:R2:W3:Y:S01]  /*0130*/  @!P0 LDG.E.EL.64 R2, desc[UR4][R8.64] ;  /* 0x0000000408028981 */ /* 0x0004e2000c2e1b00 */
[----:B------:R-:W-:Y:S02]  /*0140*/  CS2R R4, SRZ ;  /* 0x0000000000047805 */ /* 0x000fe4000001ff00 */
[----:B------:R-:W-:Y:S01]  /*0150*/  CS2R R6, SRZ ;  /* 0x0000000000067805 */ /* 0x000fe2000001ff00 */
[----:B----4-:R-:W-:-:S04]  /*0160*/  IMAD.WIDE R14, R11, 0x4, R14 ;  /* 0x000000040b0e7825 */ /* 0x010fc800078e020e */
[----:B-----5:R-:W-:Y:S01]  /*0170*/  IMAD.WIDE R12, R0, 0x4, R12 ;  /* 0x00000004000c7825 */ /* 0x020fe200078e020c */
[----:B------:R-:W4:Y:S01]  /*0180*/  @!P0 LDG.E.EL.64 R4, desc[UR4][R14.64] ;  /* 0x000000040e048981 */ /* 0x000f22000c2e1b00 */
[----:B--2---:R-:W-:Y:S02]  /*0190*/  CS2R R8, SRZ ;  /* 0x0000000000087805 */ /* 0x004fe4000001ff00 */
[C---:B0-----:R-:W-:Y:S01]  /*01a0*/  IMAD.WIDE R16, R11.reuse, 0x4, R16 ;  /* 0x000000040b107825 */ /* 0x041fe200078e0210 */
[----:B------:R0:W4:Y:S03]  /*01b0*/  @!P0 LDG.E.64 R6, desc[UR4][R12.64] ;  /* 0x000000040c068981 */ /* 0x000126000c1e1b00 */
[----:B-1----:R-:W-:Y:S01]  /*01c0*/  IMAD.WIDE R18, R11, 0x4, R18 ;  /* 0x000000040b127825 */ /* 0x002fe200078e0212 */
[----:B------:R-:W-:-:S04]  /*01d0*/  CS2R R10, SRZ ;  /* 0x00000000000a7805 */ /* 0x000fc8000001ff00 */
[----:B------:R-:W2:Y:S04]  /*01e0*/  @!P0 LDG.E.EL.64 R8, desc[UR4][R18.64] ;  /* 0x0000000412088981 */ /* 0x000ea8000c2e1b00 */
[----:B------:R-:W2:Y:S01]  /*01f0*/  @!P0 LDG.E.EL.64 R10, desc[UR4][R16.64] ;  /* 0x00000004100a8981 */ /* 0x000ea2000c2e1b00 */
[----:B0-----:R-:W-:Y:S02]  /*0200*/  IMAD.MOV.U32 R13, RZ, RZ, 0x3e800000 ;  /* 0x3e800000ff0d7424 */ /* 0x001fe400078e00ff */
[----:B---3--:R-:W-:Y:S01]  /*0210*/  FADD R2, R2, 9.9999997473787516356e-06 ;  /* 0x3727c5ac02027421 */ /* 0x008fe20000000000 */
[----:B------:R-:W-:-:S03]  /*0220*/  FADD R3, R3, 9.9999997473787516356e-06 ;  /* 0x3727c5ac03037421 */ /* 0x000fc60000000000 */
[----:B------:R-:W0:Y:S08]  /*0230*/  MUFU.SQRT R20, R2 ;  /* 0x0000000200147308 */ /* 0x000e300000002000 */
[----:B------:R-:W1:Y:S01]  /*0240*/  MUFU.SQRT R14, R3 ;  /* 0x00000003000e7308 */ /* 0x000e620000002000 */
[C---:B0-----:R-:W-:Y:S02]  /*0250*/  FSETP.GT.AND P1, PT, R20.reuse, 8.50705917302346158658e+37, PT ;  /* 0x7e8000001400780b */ /* 0x041fe40003f24000 */
[----:B------:R-:W-:-:S02]  /*0260*/  FSETP.GEU.AND P3, PT, R20, 1.175494350822287508e-38, PT ;  /* 0x008000001400780b */ /* 0x000fc40003f6e000 */
[C---:B-1----:R-:W-:Y:S02]  /*0270*/  FSETP.GT.AND P2, PT, R14.reuse, 8.50705917302346158658e+37, PT ;  /* 0x7e8000000e00780b */ /* 0x042fe40003f44000 */
[----:B------:R-:W-:-:S07]  /*0280*/  FSETP.GEU.AND P4, PT, R14, 1.175494350822287508e-38, PT ;  /* 0x008000000e00780b */ /* 0x000fce0003f8e000 */
[----:B------:R-:W-:-:S04]  /*0290*/  @P1 FMUL R20, R20, 0.25 ;  /* 0x3e80000014141820 */ /* 0x000fc80000400000 */
[----:B------:R-:W-:Y:S01]  /*02a0*/  @!P3 FMUL R20, R20, 16777216 ;  /* 0x4b8000001414b820 */ /* 0x000fe20000400000 */
[----:B------:R-:W-:-:S04]  /*02b0*/  @P2 FMUL R14, R14, 0.25 ;  /* 0x3e8000000e0e2820 */ /* 0x000fc80000400000 */
[----:B------:R-:W-:Y:S01]  /*02c0*/  @!P4 FMUL R14, R14, 16777216 ;  /* 0x4b8000000e0ec820 */ /* 0x000fe20000400000 */
[----:B------:R-:W0:Y:S01]  /*02d0*/  MUFU.RCP R20, R20 ;  /* 0x0000001400147308 */ /* 0x000e220000001000 */
[----:B------:R-:W-:-:S07]  /*02e0*/  FSEL R3, R13, 1, P1 ;  /* 0x3f8000000d037808 */ /* 0x000fce0000800000 */
[----:B------:R-:W1:Y:S01]  /*02f0*/  MUFU.RCP R14, R14 ;  /* 0x0000000e000e7308 */ /* 0x000e620000001000 */
[----:B------:R-:W-:Y:S01]  /*0300*/  FSEL R13, R13, 1, P2 ;  /* 0x3f8000000d0d7808 */ /* 0x000fe20001000000 */
[----:B------:R-:W-:Y:S01]  /*0310*/  @!P3 FMUL R3, R3, 16777216 ;  /* 0x4b8000000303b820 */ /* 0x000fe20000400000 */
[----:B----4-:R-:W-:-:S03]  /*0320*/  FADD R4, -R4, R6 ;  /* 0x0000000604047221 */ /* 0x010fc60000000100 */
[----:B------:R-:W-:Y:S01]  /*0330*/  @!P4 FMUL R13, R13, 16777216 ;  /* 0x4b8000000d0dc820 */ /* 0x000fe20000400000 */
[----:B0-----:R-:W-:Y:S01]  /*0340*/  FMUL R3, R20, R3 ;  /* 0x0000000314037220 */ /* 0x001fe20000400000 */
[----:B------:R-:W-:-:S03]  /*0350*/  FADD R5, -R5, R7 ;  /* 0x0000000705057221 */ /* 0x000fc60000000100 */
[----:B------:R-:W-:Y:S01]  /*0360*/  FMUL R7, R4, R3 ;  /* 0x0000000304077220 */ /* 0x000fe20000400000 */
[----:B-1----:R-:W-:-:S03]  /*0370*/  FMUL R2, R14, R13 ;  /* 0x0000000d0e027220 */ /* 0x002fc60000400000 */
[----:B--2---:R-:W-:Y:S01]  /*0380*/  FFMA R7, R7, R10, R8 ;  /* 0x0000000a07077223 */ /* 0x004fe20000000008 */
[----:B------:R-:W-:Y:S02]  /*0390*/  FMUL R4, R5, R2 ;  /* 0x0000000205047220 */ /* 0x000fe40000400000 */
[----:B------:R-:W0:Y:S02]  /*03a0*/  LDC.64 R2, c[0x0][0x238] ;  /* 0x00008e00ff027b82 */ /* 0x000e240000000a00 */
[----:B------:R-:W-:Y:S01]  /*03b0*/  FFMA R4, R4, R11, R9 ;  /* 0x0000000b04047223 */ /* 0x000fe20000000009 */
[----:B------:R-:W-:-:S04]  /*03c0*/  FSETP.GTU.AND P1, PT, R7, RZ, PT ;  /* 0x000000ff0700720b */ /* 0x000fc80003f2c000 */
[C---:B------:R-:W-:Y:S02]  /*03d0*/  FSETP.GTU.AND P2, PT, R4.reuse, RZ, PT ;  /* 0x000000ff0400720b */ /* 0x040fe40003f4c000 */
[----:B------:R-:W-:Y:S02]  /*03e0*/  FSEL R6, R7, RZ, P1 ;  /* 0x000000ff07067208 */ /* 0x000fe40000800000 */
[----:B------:R-:W-:Y:S02]  /*03f0*/  FSEL R7, R4, RZ, P2 ;  /* 0x000000ff04077208 */ /* 0x000fe40001000000 */
[C---:B------:R-:W-:Y:S02]  /*0400*/  FSETP.GEU.AND P3, PT, R6.reuse, 6, PT ;  /* 0x40c000000600780b */ /* 0x040fe40003f6e000 */
[----:B------:R-:W-:Y:S02]  /*0410*/  FSETP.GEU.AND P4, PT, R7, 6, PT ;  /* 0x40c000000700780b */ /* 0x000fe40003f8e000 */
[----:B------:R-:W-:-:S02]  /*0420*/  FSETP.NAN.AND P1, PT, R6, R6, PT ;  /* 0x000000060600720b */ /* 0x000fc40003f28000 */
[----:B------:R-:W-:Y:S01]  /*0430*/  FSETP.NAN.AND P2, PT, R7, R7, PT ;  /* 0x000000070700720b */ /* 0x000fe20003f48000 */
[----:B0-----:R-:W-:-:S06]  /*0440*/  IMAD.WIDE R2, R0, 0x4, R2 ;  /* 0x0000000400027825 */ /* 0x001fcc00078e0202 */
[----:B------:R-:W-:Y:S02]  /*0450*/  @P3 SEL R6, R6, 0x40c00000, P1 ;  /* 0x40c0000006063807 */ /* 0x000fe40000800000 */
[----:B------:R-:W-:Y:S01]  /*0460*/  @P4 SEL R7, R7, 0x40c00000, P2 ;  /* 0x40c0000007074807 */ /* 0x000fe20001000000 */
[----:B------:R-:W-:Y:S06]  /*0470*/  @P0 EXIT ;  /* 0x000000000000094d */ /* 0x000fec0003800000 */
[----:B------:R-:W-:Y:S01]  /*0480*/  STG.E.64 desc[UR4][R2.64], R6 ;  /* 0x0000000602007986 */ /* 0x000fe2000c101b04 */
[----:B------:R-:W-:Y:S05]  /*0490*/  EXIT ;  /* 0x000000000000794d */ /* 0x000fea0003800000 */
.L_x_0:
[----:B------:R-:W-:-:S00]  /*04a0*/  BRA `(.L_x_0) ;  /* 0xfffffffc00fc7947 */ /* 0x000fc0000383ffff */
[----:B------:R-:W-:-:S00]  /*04b0*/  NOP ;  /* 0x0000000000007918 */ /* 0x000fc00000000000 */
        /* <DEDUP_REMOVED lines=12> */
.L_x_1:


//--------------------- .nv.global.init           --------------------------
	.section	.nv.global.init,"aw",@progbits
.nv.global.init:
	.type		_$_str,@object
	.size		_$_str,(_$_str_$_2 - _$_str)
_$_str:
        /*0000*/ 	.byte	0x5f, 0x5f, 0x43, 0x55, 0x44, 0x41, 0x5f, 0x46, 0x54, 0x5a, 0x00
	.type		_$_str_$_2,@object
	.size		_$_str_$_2,(.L_1 - _$_str_$_2)
_$_str_$_2:
        /*000b*/ 	.byte	0x5f, 0x5f, 0x43, 0x55, 0x44, 0x41, 0x5f, 0x50, 0x52, 0x45, 0x43, 0x5f, 0x53, 0x51, 0x52, 0x54
        /*001b*/ 	.byte	0x00
.L_1:


//--------------------- .nv.constant0.triton_poi_fused__native_batch_norm_legit_no_training_hardtanh_5 --------------------------
	.section	.nv.constant0.triton_poi_fused__native_batch_norm_legit_no_training_hardtanh_5,"a",@progbits
	.sectionflags	@""
	.align	4
.nv.constant0.triton_poi_fused__native_batch_norm_legit_no_training_hardtanh_5:
	.zero		580
